	.headerflags	@"EF_CUDA_TEXMODE_UNIFIED EF_CUDA_64BIT_ADDRESS EF_CUDA_SM86 EF_CUDA_VIRTUAL_SM(EF_CUDA_SM86)"
	.elftype	@"ET_EXEC"


//--------------------- .nv.info                  --------------------------
	.section	.nv.info,"",@"SHT_CUDA_INFO"
	.align	4


	//----- nvinfo : EIATTR_REGCOUNT
	.align		4
        /*0000*/ 	.byte	0x04, 0x2f
        /*0002*/ 	.short	(.L_1 - .L_0)
	.align		4
.L_0:
        /*0004*/ 	.word	index@(triton_mm)
        /*0008*/ 	.word	0x00000040


	//----- nvinfo : EIATTR_MAX_STACK_SIZE
	.align		4
.L_1:
        /*000c*/ 	.byte	0x04, 0x23
        /*000e*/ 	.short	(.L_3 - .L_2)
	.align		4
.L_2:
        /*0010*/ 	.word	index@(triton_mm)
        /*0014*/ 	.word	0x00000000


	//----- nvinfo : EIATTR_MIN_STACK_SIZE
	.align		4
.L_3:
        /*0018*/ 	.byte	0x04, 0x12
        /*001a*/ 	.short	(.L_5 - .L_4)
	.align		4
.L_4:
        /*001c*/ 	.word	index@(triton_mm)
        /*0020*/ 	.word	0x00000000


	//----- nvinfo : EIATTR_FRAME_SIZE
	.align		4
.L_5:
        /*0024*/ 	.byte	0x04, 0x11
        /*0026*/ 	.short	(.L_7 - .L_6)
	.align		4
.L_6:
        /*0028*/ 	.word	index@(triton_mm)
        /*002c*/ 	.word	0x00000000
.L_7:


//--------------------- .nv.info.triton_mm        --------------------------
	.section	.nv.info.triton_mm,"",@"SHT_CUDA_INFO"
	.align	4


	//----- nvinfo : EIATTR_CUDA_API_VERSION
	.align		4
        /*0000*/ 	.byte	0x04, 0x37
        /*0002*/ 	.short	(.L_9 - .L_8)
.L_8:
        /*0004*/ 	.word	0x0000007b


	//----- nvinfo : EIATTR_SW2861232_WAR
	.align		4
.L_9:
        /*0008*/ 	.byte	0x01, 0x35
	.zero		2


	//----- nvinfo : EIATTR_PARAM_CBANK
	.align		4
        /*000c*/ 	.byte	0x04, 0x0a
        /*000e*/ 	.short	(.L_11 - .L_10)
	.align		4
.L_10:
        /*0010*/ 	.word	index@(.nv.constant0.triton_mm)
        /*0014*/ 	.short	0x0160
        /*0016*/ 	.short	0x001c


	//----- nvinfo : EIATTR_CBANK_PARAM_SIZE
	.align		4
.L_11:
        /*0018*/ 	.byte	0x03, 0x19
        /*001a*/ 	.short	0x001c


	//----- nvinfo : EIATTR_KPARAM_INFO
	.align		4
        /*001c*/ 	.byte	0x04, 0x17
        /*001e*/ 	.short	(.L_13 - .L_12)
.L_12:
        /*0020*/ 	.word	0x00000000
        /*0024*/ 	.short	0x0003
        /*0026*/ 	.short	0x0018
        /*0028*/ 	.byte	0x00, 0xf0, 0x11, 0x00


	//----- nvinfo : EIATTR_KPARAM_INFO
	.align		4
.L_13:
        /*002c*/ 	.byte	0x04, 0x17
        /*002e*/ 	.short	(.L_15 - .L_14)
.L_14:
        /*0030*/ 	.word	0x00000000
        /*0034*/ 	.short	0x0002
        /*0036*/ 	.short	0x0010
        /*0038*/ 	.byte	0x00, 0xf0, 0x21, 0x00


	//----- nvinfo : EIATTR_KPARAM_INFO
	.align		4
.L_15:
        /*003c*/ 	.byte	0x04, 0x17
        /*003e*/ 	.short	(.L_17 - .L_16)
.L_16:
        /*0040*/ 	.word	0x00000000
        /*0044*/ 	.short	0x0001
        /*0046*/ 	.short	0x0008
        /*0048*/ 	.byte	0x00, 0xf0, 0x21, 0x00


	//----- nvinfo : EIATTR_KPARAM_INFO
	.align		4
.L_17:
        /*004c*/ 	.byte	0x04, 0x17
        /*004e*/ 	.short	(.L_19 - .L_18)
.L_18:
        /*0050*/ 	.word	0x00000000
        /*0054*/ 	.short	0x0000
        /*0056*/ 	.short	0x0000
        /*0058*/ 	.byte	0x00, 0xf0, 0x21, 0x00


	//----- nvinfo : EIATTR_MAXREG_COUNT
	.align		4
.L_19:
        /*005c*/ 	.byte	0x03, 0x1b
        /*005e*/ 	.short	0x00ff


	//----- nvinfo : EIATTR_EXIT_INSTR_OFFSETS
	.align		4
        /*0060*/ 	.byte	0x04, 0x1c
        /*0062*/ 	.short	(.L_21 - .L_20)


	//   ....[0]....
.L_20:
        /*0064*/ 	.word	0x00000030


	//   ....[1]....
        /*0068*/ 	.word	0x00002120


	//   ....[2]....
        /*006c*/ 	.word	0x00002170


	//----- nvinfo : EIATTR_MAX_THREADS
	.align		4
.L_21:
        /*0070*/ 	.byte	0x04, 0x05
        /*0072*/ 	.short	(.L_23 - .L_22)
.L_22:
        /*0074*/ 	.word	0x00000100
        /*0078*/ 	.word	0x00000001
        /*007c*/ 	.word	0x00000001
.L_23:


//--------------------- .nv.rel.action            --------------------------
	.section	.nv.rel.action,"",@"SHT_CUDA_RELOCINFO"
	.align	8
	.sectionentsize	8
        /*0000*/ 	.byte	0x73, 0x00, 0x00, 0x00, 0x00, 0x00, 0x00, 0x00, 0x00, 0x00, 0x00, 0x11, 0x25, 0x00, 0x05, 0x36


//--------------------- .nv.constant0.triton_mm   --------------------------
	.section	.nv.constant0.triton_mm,"a",@progbits
	.align	4
.nv.constant0.triton_mm:
	.zero		380


//--------------------- .text.triton_mm           --------------------------
	.section	.text.triton_mm,"ax",@progbits
	.sectionflags	@"SHF_BARRIERS=1"
	.sectioninfo	@"SHI_REGISTERS=64"
	.align	128
        .global         triton_mm
        .type           triton_mm,@function
        .size           triton_mm,(.L_x_3 - triton_mm)
        .other          triton_mm,@"STO_CUDA_ENTRY STV_DEFAULT"
triton_mm:
.text.triton_mm:
[----:B------:R-:W-:-:S02]  /*0000*/  MOV R1, c[0x0][0x28] ;  /* 0x00000a0000017a02 */ /* 0x000fc40000000f00 */
[----:B------:R-:W-:-:S04]  /*0010*/  MOV R0, c[0x0][0x178] ;  /* 0x00005e0000007a02 */ /* 0x000fc80000000f00 */
[----:B------:R-:W-:-:S13]  /*0020*/  LOP3.LUT P0, RZ, R0, 0x7fffff, RZ, 0xc0, !PT ;  /* 0x007fffff00ff7812 */ /* 0x000fda000780c0ff */
[----:B------:R-:W-:Y:S05]  /*0030*/  @!P0 EXIT ;  /* 0x000000000000894d */ /* 0x000fea0003800000 */
[----:B------:R-:W1:Y:S01]  /*0040*/  S2R R9, SR_CTAID.X ;  /* 0x0000000000097919 */ /* 0x000e620000002500 */
[----:B------:R-:W-:Y:S01]  /*0050*/  IADD3 R0, R0, 0x1f, RZ ;  /* 0x0000001f00007810 */ /* 0x000fe20007ffe0ff */
[----:B------:R-:W-:Y:S01]  /*0060*/  ULDC.64 UR8, c[0x0][0x118] ;  /* 0x0000460000087ab9 */ /* 0x000fe20000000a00 */
[----:B------:R-:W-:Y:S01]  /*0070*/  IABS R15, c[0x0][0x178] ;  /* 0x00005e00000f7a13 */ /* 0x000fe20000000000 */
[----:B------:R-:W2:Y:S01]  /*0080*/  S2R R54, SR_TID.X ;  /* 0x0000000000367919 */ /* 0x000ea20000002100 */
[----:B------:R-:W-:Y:S01]  /*0090*/  SHF.R.S32.HI R3, RZ, 0x1f, R0 ;  /* 0x0000001fff037819 */ /* 0x000fe20000011400 */
[----:B------:R-:W-:Y:S01]  /*00a0*/  CS2R R34, SRZ ;  /* 0x0000000000227805 */ /* 0x000fe2000001ff00 */
[----:B------:R-:W-:Y:S01]  /*00b0*/  MOV R50, 0x3 ;  /* 0x0000000300327802 */ /* 0x000fe20000000f00 */
[----:B------:R-:W-:Y:S01]  /*00c0*/  CS2R R42, SRZ ;  /* 0x00000000002a7805 */ /* 0x000fe2000001ff00 */
[----:B------:R-:W-:Y:S01]  /*00d0*/  LEA.HI R3, R3, R0, RZ, 0x5 ;  /* 0x0000000003037211 */ /* 0x000fe200078f28ff */
[----:B------:R-:W-:Y:S01]  /*00e0*/  CS2R R46, SRZ ;  /* 0x00000000002e7805 */ /* 0x000fe2000001ff00 */
[----:B------:R-:W-:Y:S01]  /*00f0*/  MOV R58, 0xffffffe0 ;  /* 0xffffffe0003a7802 */ /* 0x000fe20000000f00 */
[----:B------:R-:W-:Y:S01]  /*0100*/  CS2R R24, SRZ ;  /* 0x0000000000187805 */ /* 0x000fe2000001ff00 */
[----:B------:R-:W-:-:S02]  /*0110*/  UMOV UR4, URZ ;  /* 0x0000003f00047c82 */ /* 0x000fc40008000000 */
[----:B------:R-:W-:Y:S02]  /*0120*/  UMOV UR6, 0x4000 ;  /* 0x0000400000067882 */ /* 0x000fe40000000000 */
[----:B------:R-:W-:Y:S01]  /*0130*/  UMOV UR5, URZ ;  /* 0x0000003f00057c82 */ /* 0x000fe20008000000 */
[----:B-1----:R-:W-:Y:S02]  /*0140*/  SHF.R.S32.HI R2, RZ, 0x1f, R9 ;  /* 0x0000001fff027819 */ /* 0x002fe40000011409 */
[----:B------:R-:W-:Y:S02]  /*0150*/  ISETP.GE.AND P1, PT, R9, RZ, PT ;  /* 0x000000ff0900720c */ /* 0x000fe40003f26270 */
[----:B------:R-:W-:Y:S02]  /*0160*/  LEA.HI R4, R2, R9, RZ, 0x6 ;  /* 0x0000000902047211 */ /* 0x000fe400078f30ff */
[----:B--2---:R-:W-:Y:S02]  /*0170*/  SHF.L.U32 R57, R54, 0x2, RZ ;  /* 0x0000000236397819 */ /* 0x004fe400000006ff */
[----:B------:R-:W-:-:S02]  /*0180*/  SHF.R.S32.HI R2, RZ, 0x6, R4 ;  /* 0x00000006ff027819 */ /* 0x000fc40000011404 */
[----:B------:R-:W-:Y:S02]  /*0190*/  LOP3.LUT R4, R4, 0xffffffc0, RZ, 0xc0, !PT ;  /* 0xffffffc004047812 */ /* 0x000fe400078ec0ff */
[----:B------:R-:W-:Y:S02]  /*01a0*/  SHF.L.U32 R0, R2, 0x3, RZ ;  /* 0x0000000302007819 */ /* 0x000fe400000006ff */
[----:B------:R-:W-:Y:S02]  /*01b0*/  IADD3 R4, -R4, R9, RZ ;  /* 0x0000000904047210 */ /* 0x000fe40007ffe1ff */
[----:B------:R-:W-:Y:S02]  /*01c0*/  LEA.HI.SX32 R3, R3, -R0, 0x1b ;  /* 0x8000000003037211 */ /* 0x000fe400078fdaff */
[----:B------:R-:W-:Y:S02]  /*01d0*/  LOP3.LUT R16, R57, 0x1c, RZ, 0xc0, !PT ;  /* 0x0000001c39107812 */ /* 0x000fe400078ec0ff */
[----:B------:R-:W-:-:S02]  /*01e0*/  IMNMX R5, R3, 0x8, PT ;  /* 0x0000000803057817 */ /* 0x000fc40003800200 */
[----:B------:R-:W-:Y:S02]  /*01f0*/  SHF.L.U32 R51, R54, 0x1, RZ ;  /* 0x0000000136337819 */ /* 0x000fe400000006ff */
[-C--:B------:R-:W-:Y:S02]  /*0200*/  IABS R13, R5.reuse ;  /* 0x00000005000d7213 */ /* 0x080fe40000000000 */
[----:B------:R-:W-:Y:S02]  /*0210*/  IABS R10, R5 ;  /* 0x00000005000a7213 */ /* 0x000fe40000000000 */
[----:B------:R-:W1:Y:S01]  /*0220*/  I2F.RP R6, R13 ;  /* 0x0000000d00067306 */ /* 0x000e620000209400 */
[----:B------:R-:W-:Y:S02]  /*0230*/  IADD3 R52, -R16, 0x6d0, RZ ;  /* 0x000006d010347810 */ /* 0x000fe40007ffe1ff */
[----:B------:R-:W-:Y:S02]  /*0240*/  LOP3.LUT R56, R54, 0x1f, RZ, 0xc0, !PT ;  /* 0x0000001f36387812 */ /* 0x000fe400078ec0ff */
[----:B------:R-:W-:-:S02]  /*0250*/  LOP3.LUT R51, R51, 0x3c0, RZ, 0xc0, !PT ;  /* 0x000003c033337812 */ /* 0x000fc400078ec0ff */
[----:B------:R-:W-:Y:S01]  /*0260*/  IMNMX.U32 R52, R52, 0x6d0, PT ;  /* 0x000006d034347817 */ /* 0x000fe20003800000 */
[----:B-1----:R-:W1:Y:S02]  /*0270*/  MUFU.RCP R6, R6 ;  /* 0x0000000600067308 */ /* 0x002e640000001000 */
[----:B-1----:R-:W-:-:S06]  /*0280*/  IADD3 R2, R6, 0xffffffe, RZ ;  /* 0x0ffffffe06027810 */ /* 0x002fcc0007ffe0ff */
[----:B------:R-:W1:Y:S08]  /*0290*/  I2F.RP R6, R15 ;  /* 0x0000000f00067306 */ /* 0x000e700000209400 */
[----:B------:R2:W3:Y:S08]  /*02a0*/  F2I.FTZ.U32.TRUNC.NTZ R3, R2 ;  /* 0x0000000200037305 */ /* 0x0004f0000021f000 */
[----:B-1----:R-:W1:Y:S01]  /*02b0*/  MUFU.RCP R6, R6 ;  /* 0x0000000600067308 */ /* 0x002e620000001000 */
[----:B--2---:R-:W-:-:S02]  /*02c0*/  MOV R2, RZ ;  /* 0x000000ff00027202 */ /* 0x004fc40000000f00 */
[----:B---3--:R-:W-:-:S05]  /*02d0*/  IADD3 R8, RZ, -R3, RZ ;  /* 0x80000003ff087210 */ /* 0x008fca0007ffe0ff */
[----:B------:R-:W-:Y:S01]  /*02e0*/  IMAD R7, R8, R13, RZ ;  /* 0x0000000d08077224 */ /* 0x000fe200078e02ff */
[----:B------:R-:W-:Y:S02]  /*02f0*/  IABS R8, R9 ;  /* 0x0000000900087213 */ /* 0x000fe40000000000 */
[----:B------:R-:W-:Y:S01]  /*0300*/  LOP3.LUT R9, RZ, R5, RZ, 0x33, !PT ;  /* 0x00000005ff097212 */ /* 0x000fe200078e33ff */
[----:B------:R-:W-:Y:S01]  /*0310*/  IMAD.HI.U32 R7, R3, R7, R2 ;  /* 0x0000000703077227 */ /* 0x000fe200078e0002 */
[----:B------:R-:W-:Y:S02]  /*0320*/  MOV R3, R8 ;  /* 0x0000000800037202 */ /* 0x000fe40000000f00 */
[----:B------:R-:W-:-:S03]  /*0330*/  IADD3 R8, RZ, -R10, RZ ;  /* 0x8000000aff087210 */ /* 0x000fc60007ffe0ff */
[----:B------:R-:W-:-:S04]  /*0340*/  IMAD.HI.U32 R2, R7, R3, RZ ;  /* 0x0000000307027227 */ /* 0x000fc800078e00ff */
[----:B------:R-:W-:Y:S01]  /*0350*/  IMAD R2, R2, R8, R3 ;  /* 0x0000000802027224 */ /* 0x000fe200078e0203 */
[----:B-1----:R-:W-:Y:S02]  /*0360*/  IADD3 R3, R6, 0xffffffe, RZ ;  /* 0x0ffffffe06037810 */ /* 0x002fe40007ffe0ff */
[----:B------:R-:W-:Y:S02]  /*0370*/  IABS R6, R4 ;  /* 0x0000000400067213 */ /* 0x000fe40000000000 */
[----:B------:R-:W-:Y:S02]  /*0380*/  ISETP.GT.U32.AND P0, PT, R13, R2, PT ;  /* 0x000000020d00720c */ /* 0x000fe40003f04070 */
[----:B------:R-:W1:Y:S01]  /*0390*/  F2I.FTZ.U32.TRUNC.NTZ R3, R3 ;  /* 0x0000000300037305 */ /* 0x000e62000021f000 */
[----:B------:R-:W-:-:S04]  /*03a0*/  LOP3.LUT R4, R4, R5, RZ, 0x3c, !PT ;  /* 0x0000000504047212 */ /* 0x000fc800078e3cff */
[----:B------:R-:W-:-:S06]  /*03b0*/  ISETP.GE.AND P3, PT, R4, RZ, PT ;  /* 0x000000ff0400720c */ /* 0x000fcc0003f66270 */
[----:B------:R-:W-:-:S04]  /*03c0*/  @!P0 IADD3 R2, R2, -R13, RZ ;  /* 0x8000000d02028210 */ /* 0x000fc80007ffe0ff */
[----:B------:R-:W-:-:S13]  /*03d0*/  ISETP.GT.U32.AND P0, PT, R13, R2, PT ;  /* 0x000000020d00720c */ /* 0x000fda0003f04070 */
[----:B------:R-:W-:Y:S02]  /*03e0*/  @!P0 IADD3 R2, R2, -R13, RZ ;  /* 0x8000000d02028210 */ /* 0x000fe40007ffe0ff */
[----:B------:R-:W-:Y:S02]  /*03f0*/  ISETP.NE.AND P0, PT, R5, RZ, PT ;  /* 0x000000ff0500720c */ /* 0x000fe40003f05270 */
[----:B------:R-:W-:-:S04]  /*0400*/  @!P1 IADD3 R2, -R2, RZ, RZ ;  /* 0x000000ff02029210 */ /* 0x000fc80007ffe1ff */
[----:B------:R-:W-:Y:S02]  /*0410*/  SEL R11, R9, R2, !P0 ;  /* 0x00000002090b7207 */ /* 0x000fe40004000000 */
[----:B------:R-:W-:Y:S02]  /*0420*/  MOV R2, R6 ;  /* 0x0000000600027202 */ /* 0x000fe40000000f00 */
[----:B------:R-:W-:Y:S02]  /*0430*/  SHF.R.U32.HI R6, RZ, 0x3, R54 ;  /* 0x00000003ff067819 */ /* 0x000fe40000011636 */
[----:B------:R-:W-:Y:S01]  /*0440*/  IADD3 R14, R0, R11, RZ ;  /* 0x0000000b000e7210 */ /* 0x000fe20007ffe0ff */
[----:B------:R-:W-:Y:S01]  /*0450*/  IMAD.HI.U32 R7, R7, R2, RZ ;  /* 0x0000000207077227 */ /* 0x000fe200078e00ff */
[----:B-1----:R-:W-:Y:S02]  /*0460*/  IADD3 R0, RZ, -R3, RZ ;  /* 0x80000003ff007210 */ /* 0x002fe40007ffe0ff */
[----:B------:R-:W-:-:S02]  /*0470*/  SGXT.U32 R11, R6, 0x5 ;  /* 0x00000005060b781a */ /* 0x000fc40000000000 */
[----:B------:R-:W-:Y:S02]  /*0480*/  SHF.L.U32 R14, R14, 0x5, RZ ;  /* 0x000000050e0e7819 */ /* 0x000fe400000006ff */
[----:B------:R-:W-:Y:S01]  /*0490*/  MOV R6, R0 ;  /* 0x0000000000067202 */ /* 0x000fe20000000f00 */
[----:B------:R-:W-:Y:S01]  /*04a0*/  IMAD R0, R7, R8, R2 ;  /* 0x0000000807007224 */ /* 0x000fe200078e0202 */
[----:B------:R-:W-:Y:S02]  /*04b0*/  LOP3.LUT R8, R14, R11, RZ, 0xfc, !PT ;  /* 0x0000000b0e087212 */ /* 0x000fe400078efcff */
[----:B------:R-:W-:Y:S01]  /*04c0*/  MOV R2, RZ ;  /* 0x000000ff00027202 */ /* 0x000fe20000000f00 */
[----:B------:R-:W-:Y:S01]  /*04d0*/  IMAD R17, R6, R15, RZ ;  /* 0x0000000f06117224 */ /* 0x000fe200078e02ff */
[----:B------:R-:W-:Y:S02]  /*04e0*/  IABS R6, R8 ;  /* 0x0000000800067213 */ /* 0x000fe40000000000 */
[----:B------:R-:W-:Y:S01]  /*04f0*/  ISETP.GT.U32.AND P2, PT, R13, R0, PT ;  /* 0x000000000d00720c */ /* 0x000fe20003f44070 */
[----:B------:R-:W-:Y:S01]  /*0500*/  IMAD.HI.U32 R2, R3, R17, R2 ;  /* 0x0000001103027227 */ /* 0x000fe200078e0002 */
[----:B------:R-:W-:-:S02]  /*0510*/  MOV R3, R6 ;  /* 0x0000000600037202 */ /* 0x000fc40000000f00 */
[----:B------:R-:W-:-:S03]  /*0520*/  LEA R55, R11, R16, 0x5 ;  /* 0x000000100b377211 */ /* 0x000fc600078e28ff */
[----:B------:R-:W-:Y:S01]  /*0530*/  IMAD.HI.U32 R2, R2, R3, RZ ;  /* 0x0000000302027227 */ /* 0x000fe200078e00ff */
[----:B------:R-:W-:-:S04]  /*0540*/  SHF.L.U32 R55, R55, 0x2, RZ ;  /* 0x0000000237377819 */ /* 0x000fc800000006ff */
[----:B------:R-:W-:Y:S02]  /*0550*/  IADD3 R2, -R2, RZ, RZ ;  /* 0x000000ff02027210 */ /* 0x000fe40007ffe1ff */
[-C--:B------:R-:W-:Y:S02]  /*0560*/  @!P2 IADD3 R0, R0, -R13.reuse, RZ ;  /* 0x8000000d0000a210 */ /* 0x080fe40007ffe0ff */
[----:B------:R-:W-:Y:S01]  /*0570*/  @!P2 IADD3 R7, R7, 0x1, RZ ;  /* 0x000000010707a810 */ /* 0x000fe20007ffe0ff */
[C---:B------:R-:W-:Y:S01]  /*0580*/  IMAD R2, R15.reuse, R2, R3 ;  /* 0x000000020f027224 */ /* 0x040fe200078e0203 */
[----:B------:R-:W-:Y:S02]  /*0590*/  ISETP.GE.U32.AND P1, PT, R0, R13, PT ;  /* 0x0000000d0000720c */ /* 0x000fe40003f26070 */
[----:B------:R-:W-:Y:S02]  /*05a0*/  ISETP.GE.AND P2, PT, R8, RZ, PT ;  /* 0x000000ff0800720c */ /* 0x000fe40003f46270 */
[----:B------:R-:W-:-:S09]  /*05b0*/  ISETP.GT.U32.AND P4, PT, R15, R2, PT ;  /* 0x000000020f00720c */ /* 0x000fd20003f84070 */
[----:B------:R-:W-:-:S04]  /*05c0*/  @P1 IADD3 R7, R7, 0x1, RZ ;  /* 0x0000000107071810 */ /* 0x000fc80007ffe0ff */
[----:B------:R-:W-:Y:S02]  /*05d0*/  @!P4 IADD3 R2, R2, -R15, RZ ;  /* 0x8000000f0202c210 */ /* 0x000fe40007ffe0ff */
[----:B------:R-:W-:Y:S02]  /*05e0*/  @!P3 IADD3 R7, -R7, RZ, RZ ;  /* 0x000000ff0707b210 */ /* 0x000fe40007ffe1ff */
[----:B------:R-:W-:Y:S02]  /*05f0*/  ISETP.GT.U32.AND P1, PT, R15, R2, PT ;  /* 0x000000020f00720c */ /* 0x000fe40003f24070 */
[----:B------:R-:W-:Y:S02]  /*0600*/  SEL R0, R9, R7, !P0 ;  /* 0x0000000709007207 */ /* 0x000fe40004000000 */
[----:B------:R-:W-:Y:S02]  /*0610*/  ISETP.NE.AND P0, PT, RZ, c[0x0][0x178], PT ;  /* 0x00005e00ff007a0c */ /* 0x000fe40003f05270 */
[----:B------:R-:W-:-:S02]  /*0620*/  SHF.R.S32.HI R3, RZ, 0x19, R0 ;  /* 0x00000019ff037819 */ /* 0x000fc40000011400 */
[----:B------:R-:W-:Y:S02]  /*0630*/  SHF.L.U32 R0, R0, 0x6, RZ ;  /* 0x0000000600007819 */ /* 0x000fe400000006ff */
[----:B------:R-:W-:Y:S02]  /*0640*/  SGXT R3, R3, 0x1 ;  /* 0x000000010303781a */ /* 0x000fe40000000200 */
[C---:B------:R-:W-:Y:S02]  /*0650*/  LOP3.LUT R6, R0.reuse, R11, RZ, 0xfc, !PT ;  /* 0x0000000b00067212 */ /* 0x040fe400078efcff */
[----:B------:R-:W-:Y:S02]  /*0660*/  LOP3.LUT R7, R0, 0x20, R11, 0xfe, !PT ;  /* 0x0000002000077812 */ /* 0x000fe400078efe0b */
[----:B------:R-:W-:Y:S02]  /*0670*/  @!P1 IADD3 R2, R2, -R15, RZ ;  /* 0x8000000f02029210 */ /* 0x000fe40007ffe0ff */
[----:B------:R-:W-:-:S02]  /*0680*/  LEA.HI R4, R3, R6, RZ, 0x9 ;  /* 0x0000000603047211 */ /* 0x000fc400078f48ff */
[----:B------:R-:W-:Y:S02]  /*0690*/  LEA.HI R5, R3, R7, RZ, 0x9 ;  /* 0x0000000703057211 */ /* 0x000fe400078f48ff */
[----:B------:R-:W-:Y:S02]  /*06a0*/  MOV R3, R2 ;  /* 0x0000000200037202 */ /* 0x000fe40000000f00 */
[----:B------:R-:W-:Y:S02]  /*06b0*/  LOP3.LUT R4, R4, 0xfffffe00, RZ, 0xc0, !PT ;  /* 0xfffffe0004047812 */ /* 0x000fe400078ec0ff */
[----:B------:R-:W-:Y:S02]  /*06c0*/  LOP3.LUT R2, R5, 0xfffffe00, RZ, 0xc0, !PT ;  /* 0xfffffe0005027812 */ /* 0x000fe400078ec0ff */
[----:B------:R-:W-:Y:S02]  /*06d0*/  @!P2 IADD3 R3, -R3, RZ, RZ ;  /* 0x000000ff0303a210 */ /* 0x000fe40007ffe1ff */
[----:B------:R-:W-:-:S02]  /*06e0*/  @!P0 LOP3.LUT R3, RZ, c[0x0][0x178], RZ, 0x33, !PT ;  /* 0x00005e00ff038a12 */ /* 0x000fc400078e33ff */
[----:B------:R-:W-:Y:S02]  /*06f0*/  IADD3 R5, R6, -R4, RZ ;  /* 0x8000000406057210 */ /* 0x000fe40007ffe0ff */
[----:B------:R-:W-:Y:S01]  /*0700*/  LOP3.LUT R11, R11, 0x20, RZ, 0xfc, !PT ;  /* 0x000000200b0b7812 */ /* 0x000fe200078efcff */
[--C-:B------:R-:W-:Y:S01]  /*0710*/  IMAD R9, R3, 0x750, R16.reuse ;  /* 0x0000075003097824 */ /* 0x100fe200078e0210 */
[----:B------:R-:W-:Y:S01]  /*0720*/  IADD3 R7, R7, -R2, RZ ;  /* 0x8000000207077210 */ /* 0x000fe20007ffe0ff */
[--C-:B------:R-:W-:Y:S01]  /*0730*/  IMAD R5, R5, 0x750, R16.reuse ;  /* 0x0000075005057824 */ /* 0x100fe200078e0210 */
[----:B------:R-:W-:Y:S02]  /*0740*/  MOV R2, 0x4 ;  /* 0x0000000400027802 */ /* 0x000fe40000000f00 */
[----:B------:R-:W-:Y:S01]  /*0750*/  LEA R11, R11, R16, 0x5 ;  /* 0x000000100b0b7211 */ /* 0x000fe200078e28ff */
[----:B------:R-:W-:Y:S01]  /*0760*/  IMAD R7, R7, 0x750, R16 ;  /* 0x0000075007077824 */ /* 0x000fe200078e0210 */
[----:B------:R-:W-:Y:S01]  /*0770*/  SHF.R.U32.HI R3, RZ, 0x4, R54 ;  /* 0x00000004ff037819 */ /* 0x000fe20000011636 */
[----:B------:R-:W-:Y:S01]  /*0780*/  IMAD.WIDE R8, R9, R2, c[0x0][0x160] ;  /* 0x0000580009087625 */ /* 0x000fe200078e0202 */
[----:B------:R-:W-:-:S02]  /*0790*/  SHF.L.U32 R53, R11, 0x2, RZ ;  /* 0x000000020b357819 */ /* 0x000fc400000006ff */
[----:B------:R-:W-:Y:S01]  /*07a0*/  SGXT.U32 R3, R3, 0x4 ;  /* 0x000000040303781a */ /* 0x000fe20000000000 */
[-C--:B------:R-:W-:Y:S01]  /*07b0*/  IMAD.WIDE R10, R5, R2.reuse, c[0x0][0x168] ;  /* 0x00005a00050a7625 */ /* 0x080fe200078e0202 */
[----:B------:R1:W-:Y:S01]  /*07c0*/  LDGSTS.E.BYPASS.128 [R55], [R8.64] ;  /* 0x0000000008377fae */ /* 0x0003e2000b901c48 */
[----:B------:R-:W-:Y:S02]  /*07d0*/  IADD3 R48, P2, R8, 0x200, RZ ;  /* 0x0000020008307810 */ /* 0x000fe40007f5e0ff */
[----:B------:R-:W-:Y:S01]  /*07e0*/  IMAD.WIDE R12, R7, R2, c[0x0][0x168] ;  /* 0x00005a00070c7625 */ /* 0x000fe200078e0202 */
[----:B------:R-:W0:Y:S01]  /*07f0*/  LDGDEPBAR ;  /* 0x00000000000079af */ /* 0x000e220000000000 */
[----:B------:R-:W-:Y:S02]  /*0800*/  IADD3 R6, P1, R10, 0x200, RZ ;  /* 0x000002000a067810 */ /* 0x000fe40007f3e0ff */
[----:B------:R-:W-:Y:S01]  /*0810*/  LOP3.LUT R3, R14, R3, RZ, 0xfc, !PT ;  /* 0x000000030e037212 */ /* 0x000fe200078efcff */
[----:B------:R1:W-:Y:S01]  /*0820*/  LDGSTS.E.BYPASS.128 [R55+0x4000], [R10.64] ;  /* 0x040000000a377fae */ /* 0x0003e2000b901c48 */
[----:B------:R-:W-:-:S02]  /*0830*/  IADD3 R4, P0, R12, 0x200, RZ ;  /* 0x000002000c047810 */ /* 0x000fc40007f1e0ff */
[----:B------:R-:W-:Y:S01]  /*0840*/  IADD3.X R7, RZ, R11, RZ, P1, !PT ;  /* 0x0000000bff077210 */ /* 0x000fe20000ffe4ff */
[----:B------:R1:W-:Y:S01]  /*0850*/  LDGSTS.E.BYPASS.128 [R53+0x4000], [R12.64] ;  /* 0x040000000c357fae */ /* 0x0003e2000b901c48 */
[----:B------:R-:W-:Y:S02]  /*0860*/  IADD3.X R5, RZ, R13, RZ, P0, !PT ;  /* 0x0000000dff057210 */ /* 0x000fe400007fe4ff */
[----:B------:R-:W-:Y:S01]  /*0870*/  IADD3.X R49, RZ, R9, RZ, P2, !PT ;  /* 0x00000009ff317210 */ /* 0x000fe200017fe4ff */
[----:B------:R-:W0:Y:S01]  /*0880*/  LDGDEPBAR ;  /* 0x00000000000079af */ /* 0x000e220000000000 */
[----:B------:R-:W-:-:S03]  /*0890*/  SHF.R.U32.HI R54, RZ, 0x4, R54 ;  /* 0x00000004ff367819 */ /* 0x000fc60000011636 */
[----:B------:R-:W-:Y:S06]  /*08a0*/  BAR.SYNC 0x0 ;  /* 0x0000000000007b1d */ /* 0x000fec0000000000 */
[----:B------:R-:W-:Y:S01]  /*08b0*/  @!PT LDS RZ, [RZ] ;  /* 0x00000000fffff984 */ /* 0x000fe20000000800 */
[----:B------:R-:W-:Y:S01]  /*08c0*/  @!PT LDS RZ, [RZ] ;  /* 0x00000000fffff984 */ /* 0x000fe20000000800 */
[----:B------:R-:W-:Y:S01]  /*08d0*/  @!PT LDS RZ, [RZ] ;  /* 0x00000000fffff984 */ /* 0x000fe20000000800 */
[----:B------:R1:W-:Y:S04]  /*08e0*/  LDGSTS.E.BYPASS.128 [R55+0x1000], [R8.64+0x80] ;  /* 0x0100008008377fae */ /* 0x0003e8000b901c48 */
[----:B------:R-:W0:Y:S04]  /*08f0*/  LDGDEPBAR ;  /* 0x00000000000079af */ /* 0x000e280000000000 */
[----:B------:R1:W-:Y:S04]  /*0900*/  LDGSTS.E.BYPASS.128 [R55+0x6000], [R10.64+0x80] ;  /* 0x060000800a377fae */ /* 0x0003e8000b901c48 */
[----:B------:R1:W-:Y:S04]  /*0910*/  LDGSTS.E.BYPASS.128 [R53+0x6000], [R12.64+0x80] ;  /* 0x060000800c357fae */ /* 0x0003e8000b901c48 */
[----:B------:R-:W0:Y:S04]  /*0920*/  LDGDEPBAR ;  /* 0x00000000000079af */ /* 0x000e280000000000 */
        /* <DEDUP_REMOVED lines=17> */
[----:B------:R-:W0:Y:S01]  /*0a40*/  LDGDEPBAR ;  /* 0x00000000000079af */ /* 0x000e220000000000 */
[----:B------:R-:W-:-:S04]  /*0a50*/  DEPBAR.LE SB0, 0x6 ;  /* 0x000081800000791a */ /* 0x000fc80000000000 */
[----:B-1----:R-:W-:Y:S06]  /*0a60*/  BAR.SYNC 0x0 ;  /* 0x0000000000007b1d */ /* 0x002fec0000000000 */
.L_x_1:
[----:B------:R-:W-:Y:S01]  /*0a70*/  LEA R59, R56, UR6, 0x8 ;  /* 0x00000006383b7c11 */ /* 0x000fe2000f8e40ff */
[----:B------:R-:W-:Y:S01]  /*0a80*/  LDS.128 R20, [R51.X4+UR5] ;  /* 0x0000000533147984 */ /* 0x000fe20008004c00 */
[----:B------:R-:W-:Y:S01]  /*0a90*/  IADD3 R50, R50, 0x1, RZ ;  /* 0x0000000132327810 */ /* 0x000fe20007ffe0ff */
[----:B------:R-:W-:Y:S01]  /*0aa0*/  UIADD3 UR4, UR4, 0x1, URZ ;  /* 0x0000000104047890 */ /* 0x000fe2000fffe03f */
[----:B------:R-:W-:Y:S01]  /*0ab0*/  IADD3 R58, R58, 0x20, RZ ;  /* 0x000000203a3a7810 */ /* 0x000fe20007ffe0ff */
[----:B------:R-:W1:Y:S01]  /*0ac0*/  LDS.128 R12, [R59] ;  /* 0x000000003b0c7984 */ /* 0x000e620000000c00 */
[----:B------:R-:W-:Y:S01]  /*0ad0*/  ISETP.GE.AND P0, PT, R50, 0x4, PT ;  /* 0x000000043200780c */ /* 0x000fe20003f06270 */
[----:B------:R-:W-:Y:S01]  /*0ae0*/  UISETP.GE.AND UP0, UPT, UR4, 0x4, UPT ;  /* 0x000000040400788c */ /* 0x000fe2000bf06270 */
[----:B------:R-:W-:Y:S01]  /*0af0*/  ISETP.GE.U32.AND P1, PT, R58, R52, PT ;  /* 0x000000343a00720c */ /* 0x000fe20003f26070 */
[----:B------:R-:W2:Y:S01]  /*0b00*/  LDS.128 R8, [R59+0x80] ;  /* 0x000080003b087984 */ /* 0x000ea20000000c00 */
[----:B------:R-:W-:Y:S01]  /*0b10*/  SEL R50, R50, RZ, !P0 ;  /* 0x000000ff32327207 */ /* 0x000fe20004000000 */
[----:B------:R-:W-:Y:S01]  /*0b20*/  USEL UR4, UR4, URZ, !UP0 ;  /* 0x0000003f04047287 */ /* 0x000fe2000c000000 */
[----:B------:R-:W-:Y:S01]  /*0b30*/  ISETP.GE.U32.AND P0, PT, R58, 0x730, PT ;  /* 0x000007303a00780c */ /* 0x000fe20003f06070 */
[----:B------:R-:W3:Y:S02]  /*0b40*/  LDS.128 R16, [R51.X4+UR5+0x880] ;  /* 0x0008800533107984 */ /* 0x000ee40008004c00 */
[----:B------:R-:W-:-:S02]  /*0b50*/  ULEA UR6, UR4, 0x4000, 0xd ;  /* 0x0000400004067891 */ /* 0x000fc4000f8e683f */
[----:B------:R-:W4:Y:S04]  /*0b60*/  LDS.128 R36, [R51.X4+UR5+0x800] ;  /* 0x0008000533247984 */ /* 0x000f280008004c00 */
[----:B------:R-:W-:Y:S01]  /*0b70*/  LDS.128 R28, [R59+0x90] ;  /* 0x000090003b1c7984 */ /* 0x000fe20000000c00 */
[C---:B-1----:R-:W-:Y:S01]  /*0b80*/  FFMA R26, R20.reuse, R12, R34 ;  /* 0x0000000c141a7223 */ /* 0x042fe20000000022 */
[----:B--2---:R-:W-:-:S03]  /*0b90*/  FFMA R20, R20, R8, R35 ;  /* 0x0000000814147223 */ /* 0x004fc60000000023 */
[C---:B------:R-:W-:Y:S01]  /*0ba0*/  FFMA R27, R21.reuse, R13, R26 ;  /* 0x0000000d151b7223 */ /* 0x040fe2000000001a */
[----:B------:R-:W1:Y:S01]  /*0bb0*/  LDS.128 R32, [R51.X4+UR5+0x80] ;  /* 0x0000800533207984 */ /* 0x000e620008004c00 */
[C---:B---3--:R-:W-:Y:S01]  /*0bc0*/  FFMA R24, R16.reuse, R12, R24 ;  /* 0x0000000c10187223 */ /* 0x048fe20000000018 */
[----:B------:R-:W-:Y:S01]  /*0bd0*/  FFMA R21, R21, R9, R20 ;  /* 0x0000000915157223 */ /* 0x000fe20000000014 */
[----:B------:R-:W-:Y:S01]  /*0be0*/  FFMA R16, R16, R8, R25 ;  /* 0x0000000810107223 */ /* 0x000fe20000000019 */
[----:B------:R-:W-:Y:S01]  /*0bf0*/  FFMA R20, R22, R14, R27 ;  /* 0x0000000e16147223 */ /* 0x000fe2000000001b */
[C---:B----4-:R-:W-:Y:S01]  /*0c00*/  FFMA R46, R36.reuse, R12, R46 ;  /* 0x0000000c242e7223 */ /* 0x050fe2000000002e */
[----:B------:R-:W-:Y:S01]  /*0c10*/  FFMA R36, R36, R8, R47 ;  /* 0x0000000824247223 */ /* 0x000fe2000000002f */
[-C--:B------:R-:W-:Y:S01]  /*0c20*/  FFMA R45, R17, R13.reuse, R24 ;  /* 0x0000000d112d7223 */ /* 0x080fe20000000018 */
[----:B------:R-:W-:Y:S01]  /*0c30*/  FFMA R22, R22, R10, R21 ;  /* 0x0000000a16167223 */ /* 0x000fe20000000015 */
[----:B------:R-:W-:Y:S01]  /*0c40*/  LDS.128 R24, [R59+0x10] ;  /* 0x000010003b187984 */ /* 0x000fe20000000c00 */
[----:B------:R-:W-:Y:S01]  /*0c50*/  FFMA R21, R37, R13, R46 ;  /* 0x0000000d25157223 */ /* 0x000fe2000000002e */
[-C--:B------:R-:W-:Y:S01]  /*0c60*/  FFMA R61, R17, R9.reuse, R16 ;  /* 0x00000009113d7223 */ /* 0x080fe20000000010 */
[----:B------:R-:W-:Y:S01]  /*0c70*/  FFMA R37, R37, R9, R36 ;  /* 0x0000000925257223 */ /* 0x000fe20000000024 */
[----:B------:R-:W-:Y:S01]  /*0c80*/  FFMA R17, R23, R15, R20 ;  /* 0x0000000f17117223 */ /* 0x000fe20000000014 */
[C---:B-1----:R-:W-:Y:S01]  /*0c90*/  FFMA R8, R32.reuse, R8, R43 ;  /* 0x0000000820087223 */ /* 0x042fe2000000002b */
[----:B------:R-:W-:-:S02]  /*0ca0*/  FFMA R12, R32, R12, R42 ;  /* 0x0000000c200c7223 */ /* 0x000fc4000000002a */
[----:B------:R-:W1:Y:S01]  /*0cb0*/  LDS.128 R40, [R51.X4+UR5+0x10] ;  /* 0x0000100533287984 */ /* 0x000e620008004c00 */
[C---:B------:R-:W-:Y:S01]  /*0cc0*/  FFMA R47, R33.reuse, R9, R8 ;  /* 0x00000009212f7223 */ /* 0x040fe20000000008 */
[C---:B------:R-:W-:Y:S01]  /*0cd0*/  FFMA R8, R38.reuse, R14, R21 ;  /* 0x0000000e26087223 */ /* 0x040fe20000000015 */
[----:B------:R-:W-:Y:S01]  /*0ce0*/  FFMA R33, R33, R13, R12 ;  /* 0x0000000d21217223 */ /* 0x000fe2000000000c */
[----:B------:R-:W-:Y:S01]  /*0cf0*/  FFMA R9, R23, R11, R22 ;  /* 0x0000000b17097223 */ /* 0x000fe20000000016 */
[-C--:B------:R-:W-:Y:S01]  /*0d00*/  FFMA R38, R38, R10.reuse, R37 ;  /* 0x0000000a26267223 */ /* 0x080fe20000000025 */
[-C--:B------:R-:W-:Y:S01]  /*0d10*/  FFMA R13, R39, R15.reuse, R8 ;  /* 0x0000000f270d7223 */ /* 0x080fe20000000008 */
[C---:B------:R-:W-:Y:S01]  /*0d20*/  FFMA R8, R18.reuse, R10, R61 ;  /* 0x0000000a12087223 */ /* 0x040fe2000000003d */
[-C--:B------:R-:W-:Y:S01]  /*0d30*/  FFMA R18, R18, R14.reuse, R45 ;  /* 0x0000000e12127223 */ /* 0x080fe2000000002d */
[----:B------:R-:W2:Y:S01]  /*0d40*/  LDS.128 R20, [R51.X4+UR5+0x810] ;  /* 0x0008100533147984 */ /* 0x000ea20008004c00 */
[C---:B------:R-:W-:Y:S01]  /*0d50*/  FFMA R14, R34.reuse, R14, R33 ;  /* 0x0000000e220e7223 */ /* 0x040fe20000000021 */
[----:B------:R-:W-:Y:S01]  /*0d60*/  FFMA R10, R34, R10, R47 ;  /* 0x0000000a220a7223 */ /* 0x000fe2000000002f */
[----:B------:R-:W-:Y:S01]  /*0d70*/  FFMA R37, R19, R15, R18 ;  /* 0x0000000f13257223 */ /* 0x000fe20000000012 */
[----:B------:R-:W-:Y:S01]  /*0d80*/  FFMA R39, R39, R11, R38 ;  /* 0x0000000b27277223 */ /* 0x000fe20000000026 */
[C---:B------:R-:W-:Y:S01]  /*0d90*/  FFMA R15, R35.reuse, R15, R14 ;  /* 0x0000000f230f7223 */ /* 0x040fe2000000000e */
[-C--:B------:R-:W-:Y:S01]  /*0da0*/  FFMA R45, R35, R11.reuse, R10 ;  /* 0x0000000b232d7223 */ /* 0x080fe2000000000a */
[----:B------:R-:W-:Y:S01]  /*0db0*/  FFMA R19, R19, R11, R8 ;  /* 0x0000000b13137223 */ /* 0x000fe20000000008 */
[----:B------:R-:W3:Y:S01]  /*0dc0*/  LDS.128 R32, [R51.X4+UR5+0x890] ;  /* 0x0008900533207984 */ /* 0x000ee20008004c00 */
[C---:B-1----:R-:W-:Y:S01]  /*0dd0*/  FFMA R12, R40.reuse, R24, R17 ;  /* 0x00000018280c7223 */ /* 0x042fe20000000011 */
[----:B------:R-:W-:-:S02]  /*0de0*/  FFMA R40, R40, R28, R9 ;  /* 0x0000001c28287223 */ /* 0x000fc40000000009 */
[----:B------:R-:W1:Y:S01]  /*0df0*/  LDS.128 R8, [R51.X4+UR5+0x90] ;  /* 0x0000900533087984 */ /* 0x000e620008004c00 */
[C---:B------:R-:W-:Y:S01]  /*0e00*/  FFMA R17, R41.reuse, R25, R12 ;  /* 0x0000001929117223 */ /* 0x040fe2000000000c */
[----:B------:R-:W-:Y:S01]  /*0e10*/  FFMA R41, R41, R29, R40 ;  /* 0x0000001d29297223 */ /* 0x000fe20000000028 */
[C---:B--2---:R-:W-:Y:S01]  /*0e20*/  FFMA R14, R20.reuse, R24, R13 ;  /* 0x00000018140e7223 */ /* 0x044fe2000000000d */
[----:B------:R-:W-:Y:S01]  /*0e30*/  FFMA R12, R20, R28, R39 ;  /* 0x0000001c140c7223 */ /* 0x000fe20000000027 */
[C---:B------:R-:W-:Y:S01]  /*0e40*/  FFMA R20, R42.reuse, R26, R17 ;  /* 0x0000001a2a147223 */ /* 0x040fe20000000011 */
[----:B------:R-:W-:Y:S01]  /*0e50*/  FFMA R42, R42, R30, R41 ;  /* 0x0000001e2a2a7223 */ /* 0x000fe20000000029 */
[C---:B------:R-:W-:Y:S01]  /*0e60*/  FFMA R41, R21.reuse, R25, R14 ;  /* 0x0000001915297223 */ /* 0x040fe2000000000e */
[-C--:B------:R-:W-:Y:S01]  /*0e70*/  FFMA R21, R21, R29.reuse, R12 ;  /* 0x0000001d15157223 */ /* 0x080fe2000000000c */
[C---:B---3--:R-:W-:Y:S01]  /*0e80*/  FFMA R12, R32.reuse, R24, R37 ;  /* 0x00000018200c7223 */ /* 0x048fe20000000025 */
[-C--:B------:R-:W-:Y:S01]  /*0e90*/  FFMA R32, R32, R28.reuse, R19 ;  /* 0x0000001c20207223 */ /* 0x080fe20000000013 */
[----:B------:R-:W-:Y:S03]  /*0ea0*/  LDS.128 R36, [R51.X4+UR5+0x20] ;  /* 0x0000200533247984 */ /* 0x000fe60008004c00 */
[C---:B------:R-:W-:Y:S01]  /*0eb0*/  FFMA R61, R33.reuse, R29, R32 ;  /* 0x0000001d213d7223 */ /* 0x040fe20000000020 */
[----:B------:R-:W-:Y:S01]  /*0ec0*/  LDS.128 R16, [R59+0xa0] ;  /* 0x0000a0003b107984 */ /* 0x000fe20000000c00 */
[C---:B-1----:R-:W-:Y:S01]  /*0ed0*/  FFMA R28, R8.reuse, R28, R45 ;  /* 0x0000001c081c7223 */ /* 0x042fe2000000002d */
[----:B------:R-:W-:Y:S01]  /*0ee0*/  FFMA R8, R8, R24, R15 ;  /* 0x0000001808087223 */ /* 0x000fe2000000000f */
[----:B------:R-:W-:-:S02]  /*0ef0*/  FFMA R45, R33, R25, R12 ;  /* 0x00000019212d7223 */ /* 0x000fc4000000000c */
[----:B------:R-:W1:Y:S01]  /*0f00*/  LDS.128 R12, [R59+0x20] ;  /* 0x000020003b0c7984 */ /* 0x000e620000000c00 */
[C---:B------:R-:W-:Y:S01]  /*0f10*/  FFMA R47, R9.reuse, R25, R8 ;  /* 0x00000019092f7223 */ /* 0x040fe20000000008 */
[C---:B------:R-:W-:Y:S01]  /*0f20*/  FFMA R8, R22.reuse, R26, R41 ;  /* 0x0000001a16087223 */ /* 0x040fe20000000029 */
[-C--:B------:R-:W-:Y:S01]  /*0f30*/  FFMA R22, R22, R30.reuse, R21 ;  /* 0x0000001e16167223 */ /* 0x080fe20000000015 */
[----:B------:R-:W-:Y:S01]  /*0f40*/  FFMA R33, R9, R29, R28 ;  /* 0x0000001d09217223 */ /* 0x000fe2000000001c */
[-C--:B------:R-:W-:Y:S01]  /*0f50*/  FFMA R9, R43, R27.reuse, R20 ;  /* 0x0000001b2b097223 */ /* 0x080fe20000000014 */
[C---:B------:R-:W-:Y:S01]  /*0f60*/  FFMA R25, R23.reuse, R27, R8 ;  /* 0x0000001b17197223 */ /* 0x040fe20000000008 */
[----:B------:R-:W-:Y:S01]  /*0f70*/  FFMA R29, R23, R31, R22 ;  /* 0x0000001f171d7223 */ /* 0x000fe20000000016 */
[C---:B------:R-:W-:Y:S01]  /*0f80*/  FFMA R8, R34.reuse, R30, R61 ;  /* 0x0000001e22087223 */ /* 0x040fe2000000003d */
[-C--:B------:R-:W-:Y:S01]  /*0f90*/  FFMA R34, R34, R26.reuse, R45 ;  /* 0x0000001a22227223 */ /* 0x080fe2000000002d */
[----:B------:R-:W2:Y:S01]  /*0fa0*/  LDS.128 R20, [R51.X4+UR5+0x820] ;  /* 0x0008200533147984 */ /* 0x000ea20008004c00 */
[C---:B------:R-:W-:Y:S01]  /*0fb0*/  FFMA R26, R10.reuse, R26, R47 ;  /* 0x0000001a0a1a7223 */ /* 0x040fe2000000002f */
[----:B------:R-:W-:Y:S01]  /*0fc0*/  FFMA R10, R10, R30, R33 ;  /* 0x0000001e0a0a7223 */ /* 0x000fe20000000021 */
[C---:B------:R-:W-:Y:S01]  /*0fd0*/  FFMA R41, R35.reuse, R27, R34 ;  /* 0x0000001b23297223 */ /* 0x040fe20000000022 */
[-C--:B------:R-:W-:Y:S01]  /*0fe0*/  FFMA R45, R35, R31.reuse, R8 ;  /* 0x0000001f232d7223 */ /* 0x080fe20000000008 */
[-C--:B------:R-:W-:Y:S01]  /*0ff0*/  FFMA R43, R43, R31.reuse, R42 ;  /* 0x0000001f2b2b7223 */ /* 0x080fe2000000002a */
[----:B------:R-:W3:Y:S01]  /*1000*/  LDS.128 R32, [R51.X4+UR5+0x8a0] ;  /* 0x0008a00533207984 */ /* 0x000ee20008004c00 */
[C---:B------:R-:W-:Y:S01]  /*1010*/  FFMA R31, R11.reuse, R31, R10 ;  /* 0x0000001f0b1f7223 */ /* 0x040fe2000000000a */
[----:B------:R-:W-:Y:S01]  /*1020*/  FFMA R27, R11, R27, R26 ;  /* 0x0000001b0b1b7223 */ /* 0x000fe2000000001a */
[C---:B-1----:R-:W-:Y:S01]  /*1030*/  FFMA R24, R36.reuse, R12, R9 ;  /* 0x0000000c24187223 */ /* 0x042fe20000000009 */
[----:B------:R-:W-:Y:S01]  /*1040*/  FFMA R36, R36, R16, R43 ;  /* 0x0000001024247223 */ /* 0x000fe2000000002b */
[----:B------:R-:W1:Y:S02]  /*1050*/  LDS.128 R8, [R51.X4+UR5+0xa0] ;  /* 0x0000a00533087984 */ /* 0x000e640008004c00 */
[C---:B------:R-:W-:Y:S01]  /*1060*/  FFMA R43, R37.reuse, R13, R24 ;  /* 0x0000000d252b7223 */ /* 0x040fe20000000018 */
[----:B------:R-:W-:Y:S01]  /*1070*/  FFMA R37, R37, R17, R36 ;  /* 0x0000001125257223 */ /* 0x000fe20000000024 */
[C---:B--2---:R-:W-:Y:S01]  /*1080*/  FFMA R26, R20.reuse, R12, R25 ;  /* 0x0000000c141a7223 */ /* 0x044fe20000000019 */
[----:B------:R-:W-:Y:S01]  /*1090*/  FFMA R24, R20, R16, R29 ;  /* 0x0000001014187223 */ /* 0x000fe2000000001d */
[C---:B------:R-:W-:Y:S01]  /*10a0*/  FFMA R20, R38.reuse, R14, R43 ;  /* 0x0000000e26147223 */ /* 0x040fe2000000002b */
[----:B------:R-:W-:Y:S01]  /*10b0*/  FFMA R38, R38, R18, R37 ;  /* 0x0000001226267223 */ /* 0x000fe20000000025 */
[C---:B------:R-:W-:Y:S01]  /*10c0*/  FFMA R37, R21.reuse, R13, R26 ;  /* 0x0000000d15257223 */ /* 0x040fe2000000001a */
[----:B------:R-:W-:Y:S01]  /*10d0*/  FFMA R21, R21, R17, R24 ;  /* 0x0000001115157223 */ /* 0x000fe20000000018 */
[C---:B---3--:R-:W-:Y:S01]  /*10e0*/  FFMA R24, R32.reuse, R12, R41 ;  /* 0x0000000c20187223 */ /* 0x048fe20000000029 */
[-C--:B------:R-:W-:Y:S01]  /*10f0*/  FFMA R32, R32, R16.reuse, R45 ;  /* 0x0000001020207223 */ /* 0x080fe2000000002d */
[----:B------:R-:W-:Y:S02]  /*1100*/  LDS.128 R40, [R51.X4+UR5+0x30] ;  /* 0x0000300533287984 */ /* 0x000fe40008004c00 */
[C---:B------:R-:W-:Y:S01]  /*1110*/  FFMA R45, R33.reuse, R13, R24 ;  /* 0x0000000d212d7223 */ /* 0x040fe20000000018 */
[-C--:B------:R-:W-:Y:S01]  /*1120*/  FFMA R61, R33, R17.reuse, R32 ;  /* 0x00000011213d7223 */ /* 0x080fe20000000020 */
[C---:B-1----:R-:W-:Y:S01]  /*1130*/  FFMA R16, R8.reuse, R16, R31 ;  /* 0x0000001008107223 */ /* 0x042fe2000000001f */
[----:B------:R-:W-:Y:S01]  /*1140*/  FFMA R8, R8, R12, R27 ;  /* 0x0000000c08087223 */ /* 0x000fe2000000001b */
[----:B------:R-:W-:Y:S02]  /*1150*/  LDS.128 R28, [R59+0xb0] ;  /* 0x0000b0003b1c7984 */ /* 0x000fe40000000c00 */
[C---:B------:R-:W-:Y:S01]  /*1160*/  FFMA R33, R9.reuse, R17, R16 ;  /* 0x0000001109217223 */ /* 0x040fe20000000010 */
[----:B------:R-:W-:Y:S01]  /*1170*/  FFMA R47, R9, R13, R8 ;  /* 0x0000000d092f7223 */ /* 0x000fe20000000008 */
[----:B------:R-:W1:Y:S01]  /*1180*/  LDS.128 R24, [R59+0x30] ;  /* 0x000030003b187984 */ /* 0x000e620000000c00 */
[C---:B------:R-:W-:Y:S01]  /*1190*/  FFMA R8, R22.reuse, R14, R37 ;  /* 0x0000000e16087223 */ /* 0x040fe20000000025 */
[-C--:B------:R-:W-:Y:S01]  /*11a0*/  FFMA R22, R22, R18.reuse, R21 ;  /* 0x0000001216167223 */ /* 0x080fe20000000015 */
[C---:B------:R-:W-:Y:S01]  /*11b0*/  FFMA R9, R39.reuse, R15, R20 ;  /* 0x0000000f27097223 */ /* 0x040fe20000000014 */
[----:B------:R-:W-:Y:S01]  /*11c0*/  FFMA R39, R39, R19, R38 ;  /* 0x0000001327277223 */ /* 0x000fe20000000026 */
        /* <DEDUP_REMOVED lines=8> */
[----:B------:R-:W-:Y:S01]  /*1250*/  FFMA R45, R35, R19, R8 ;  /* 0x00000013232d7223 */ /* 0x000fe20000000008 */
[C---:B------:R-:W-:Y:S01]  /*1260*/  FFMA R15, R11.reuse, R15, R14 ;  /* 0x0000000f0b0f7223 */ /* 0x040fe2000000000e */
[----:B------:R-:W3:Y:S01]  /*1270*/  LDS.128 R32, [R51.X4+UR5+0x8b0] ;  /* 0x0008b00533207984 */ /* 0x000ee20008004c00 */
        /* <DEDUP_REMOVED lines=28> */
[C---:B------:R-:W-:Y:S01]  /*1440*/  FFMA R8, R34.reuse, R30, R61 ;  /* 0x0000001e22087223 */ /* 0x040fe2000000003d */
[----:B------:R-:W-:Y:S01]  /*1450*/  FFMA R33, R23, R31, R22 ;  /* 0x0000001f17217223 */ /* 0x000fe20000000016 */
[-C--:B------:R-:W-:Y:S01]  /*1460*/  FFMA R34, R34, R26.reuse, R45 ;  /* 0x0000001a22227223 */ /* 0x080fe2000000002d */
[C---:B------:R-:W-:Y:S01]  /*1470*/  FFMA R26, R10.reuse, R26, R25 ;  /* 0x0000001a0a1a7223 */ /* 0x040fe20000000019 */
[----:B------:R-:W2:Y:S01]  /*1480*/  LDS.128 R20, [R51.X4+UR5+0x840] ;  /* 0x0008400533147984 */ /* 0x000ea20008004c00 */
[----:B------:R-:W-:Y:S01]  /*1490*/  FFMA R10, R10, R30, R47 ;  /* 0x0000001e0a0a7223 */ /* 0x000fe2000000002f */
[-C--:B------:R-:W-:Y:S01]  /*14a0*/  FFMA R41, R35, R27.reuse, R34 ;  /* 0x0000001b23297223 */ /* 0x080fe20000000022 */
[----:B------:R-:W-:Y:S01]  /*14b0*/  FFMA R45, R11, R27, R26 ;  /* 0x0000001b0b2d7223 */ /* 0x000fe2000000001a */
[-C--:B------:R-:W-:Y:S01]  /*14c0*/  FFMA R35, R35, R31.reuse, R8 ;  /* 0x0000001f23237223 */ /* 0x080fe20000000008 */
        /* <DEDUP_REMOVED lines=14> */
[----:B------:R-:W-:Y:S01]  /*15b0*/  FFMA R24, R24, R16, R35 ;  /* 0x0000001018187223 */ /* 0x000fe20000000023 */
[----:B------:R-:W-:Y:S03]  /*15c0*/  LDS.128 R40, [R51.X4+UR5+0x50] ;  /* 0x0000500533287984 */ /* 0x000fe60008004c00 */
[C---:B------:R-:W-:Y:S01]  /*15d0*/  FFMA R24, R25.reuse, R17, R24 ;  /* 0x0000001119187223 */ /* 0x040fe20000000018 */
[----:B------:R-:W-:Y:S03]  /*15e0*/  LDS.128 R32, [R59+0xd0] ;  /* 0x0000d0003b207984 */ /* 0x000fe60000000c00 */
[----:B------:R-:W-:Y:S01]  /*15f0*/  FFMA R24, R26, R18, R24 ;  /* 0x000000121a187223 */ /* 0x000fe20000000018 */
[C---:B-1----:R-:W-:Y:S01]  /*1600*/  FFMA R16, R8.reuse, R16, R31 ;  /* 0x0000001008107223 */ /* 0x042fe2000000001f */
[----:B------:R-:W-:Y:S01]  /*1610*/  FFMA R8, R8, R12, R45 ;  /* 0x0000000c08087223 */ /* 0x000fe2000000002d */
[----:B------:R-:W-:Y:S01]  /*1620*/  FFMA R45, R25, R13, R28 ;  /* 0x0000000d192d7223 */ /* 0x000fe2000000001c */
[----:B------:R-:W-:Y:S01]  /*1630*/  FFMA R25, R39, R15, R20 ;  /* 0x0000000f27197223 */ /* 0x000fe20000000014 */
[----:B------:R-:W1:Y:S01]  /*1640*/  LDS.128 R28, [R59+0x50] ;  /* 0x000050003b1c7984 */ /* 0x000e620000000c00 */
[C---:B------:R-:W-:Y:S01]  /*1650*/  FFMA R61, R9.reuse, R13, R8 ;  /* 0x0000000d093d7223 */ /* 0x040fe20000000008 */
[C---:B------:R-:W-:Y:S01]  /*1660*/  FFMA R8, R22.reuse, R14, R37 ;  /* 0x0000000e16087223 */ /* 0x040fe20000000025 */
[----:B------:R-:W-:Y:S01]  /*1670*/  FFMA R22, R22, R18, R21 ;  /* 0x0000001216167223 */ /* 0x000fe20000000015 */
[----:B------:R-:W-:Y:S01]  /*1680*/  FFMA R47, R9, R17, R16 ;  /* 0x00000011092f7223 */ /* 0x000fe20000000010 */
[-C--:B------:R-:W-:Y:S01]  /*1690*/  FFMA R26, R26, R14.reuse, R45 ;  /* 0x0000000e1a1a7223 */ /* 0x080fe2000000002d */
[C---:B------:R-:W-:Y:S01]  /*16a0*/  FFMA R9, R23.reuse, R15, R8 ;  /* 0x0000000f17097223 */ /* 0x040fe20000000008 */
[-C--:B------:R-:W-:Y:S01]  /*16b0*/  FFMA R13, R23, R19.reuse, R22 ;  /* 0x00000013170d7223 */ /* 0x080fe20000000016 */
[----:B------:R-:W-:Y:S01]  /*16c0*/  FFMA R17, R39, R19, R38 ;  /* 0x0000001327117223 */ /* 0x000fe20000000026 */
[----:B------:R-:W2:Y:S01]  /*16d0*/  LDS.128 R20, [R51.X4+UR5+0x850] ;  /* 0x0008500533147984 */ /* 0x000ea20008004c00 */
[C---:B------:R-:W-:Y:S01]  /*16e0*/  FFMA R14, R10.reuse, R14, R61 ;  /* 0x0000000e0a0e7223 */ /* 0x040fe2000000003d */
[----:B------:R-:W-:Y:S01]  /*16f0*/  FFMA R10, R10, R18, R47 ;  /* 0x000000120a0a7223 */ /* 0x000fe2000000002f */
[C---:B------:R-:W-:Y:S01]  /*1700*/  FFMA R45, R27.reuse, R15, R26 ;  /* 0x0000000f1b2d7223 */ /* 0x040fe2000000001a */
[----:B------:R-:W3:Y:S01]  /*1710*/  LDS.128 R36, [R51.X4+UR5+0x8d0] ;  /* 0x0008d00533247984 */ /* 0x000ee20008004c00 */
[-C--:B------:R-:W-:Y:S01]  /*1720*/  FFMA R47, R27, R19.reuse, R24 ;  /* 0x000000131b2f7223 */ /* 0x080fe20000000018 */
        /* <DEDUP_REMOVED lines=15> */
[----:B------:R-:W-:Y:S02]  /*1820*/  LDS.128 R12, [R59+0x60] ;  /* 0x000060003b0c7984 */ /* 0x000fe40000000c00 */
[C---:B------:R-:W-:Y:S01]  /*1830*/  FFMA R45, R37.reuse, R29, R8 ;  /* 0x0000001d252d7223 */ /* 0x040fe20000000008 */
[-C--:B------:R-:W-:Y:S01]  /*1840*/  FFMA R61, R37, R33.reuse, R36 ;  /* 0x00000021253d7223 */ /* 0x080fe20000000024 */
[C---:B-1----:R-:W-:Y:S01]  /*1850*/  FFMA R32, R24.reuse, R32, R19 ;  /* 0x0000002018207223 */ /* 0x042fe20000000013 */
[----:B------:R-:W-:Y:S01]  /*1860*/  FFMA R24, R24, R28, R11 ;  /* 0x0000001c18187223 */ /* 0x000fe2000000000b */
[----:B------:R-:W-:Y:S02]  /*1870*/  LDS.128 R16, [R59+0xe0] ;  /* 0x0000e0003b107984 */ /* 0x000fe40000000c00 */
[C---:B------:R-:W-:Y:S01]  /*1880*/  FFMA R47, R25.reuse, R33, R32 ;  /* 0x00000021192f7223 */ /* 0x040fe20000000020 */
[----:B------:R-:W-:Y:S01]  /*1890*/  FFMA R29, R25, R29, R24 ;  /* 0x0000001d191d7223 */ /* 0x000fe20000000018 */
[----:B------:R-:W1:Y:S01]  /*18a0*/  LDS.128 R8, [R51.X4+UR5+0x60] ;  /* 0x0000600533087984 */ /* 0x000e620008004c00 */
[C---:B------:R-:W-:Y:S01]  /*18b0*/  FFMA R24, R22.reuse, R30, R41 ;  /* 0x0000001e16187223 */ /* 0x040fe20000000029 */
[-C--:B------:R-:W-:Y:S01]  /*18c0*/  FFMA R22, R22, R34.reuse, R21 ;  /* 0x0000002216167223 */ /* 0x080fe20000000015 */
[C---:B------:R-:W-:Y:S01]  /*18d0*/  FFMA R25, R43.reuse, R31, R20 ;  /* 0x0000001f2b197223 */ /* 0x040fe20000000014 */
[----:B------:R-:W-:Y:S01]  /*18e0*/  FFMA R43, R43, R35, R42 ;  /* 0x000000232b2b7223 */ /* 0x000fe2000000002a */
[C---:B------:R-:W-:Y:S01]  /*18f0*/  FFMA R33, R23.reuse, R31, R24 ;  /* 0x0000001f17217223 */ /* 0x040fe20000000018 */
[C---:B------:R-:W-:Y:S01]  /*1900*/  FFMA R24, R38.reuse, R34, R61 ;  /* 0x0000002226187223 */ /* 0x040fe2000000003d */
[-C--:B------:R-:W-:Y:S01]  /*1910*/  FFMA R38, R38, R30.reuse, R45 ;  /* 0x0000001e26267223 */ /* 0x080fe2000000002d */
[C---:B------:R-:W-:Y:S01]  /*1920*/  FFMA R30, R26.reuse, R30, R29 ;  /* 0x0000001e1a1e7223 */ /* 0x040fe2000000001d */
[----:B------:R-:W-:Y:S01]  /*1930*/  FFMA R37, R23, R35, R22 ;  /* 0x0000002317257223 */ /* 0x000fe20000000016 */
[----:B------:R-:W-:Y:S01]  /*1940*/  FFMA R26, R26, R34, R47 ;  /* 0x000000221a1a7223 */ /* 0x000fe2000000002f */
[----:B------:R-:W2:Y:S01]  /*1950*/  LDS.128 R20, [R51.X4+UR5+0x860] ;  /* 0x0008600533147984 */ /* 0x000ea20008004c00 */
[C---:B------:R-:W-:Y:S01]  /*1960*/  FFMA R41, R39.reuse, R31, R38 ;  /* 0x0000001f27297223 */ /* 0x040fe20000000026 */
[-C--:B------:R-:W-:Y:S01]  /*1970*/  FFMA R39, R39, R35.reuse, R24 ;  /* 0x0000002327277223 */ /* 0x080fe20000000018 */
[C---:B------:R-:W-:Y:S01]  /*1980*/  FFMA R35, R27.reuse, R35, R26 ;  /* 0x000000231b237223 */ /* 0x040fe2000000001a */
[----:B------:R-:W-:-:S02]  /*1990*/  FFMA R61, R27, R31, R30 ;  /* 0x0000001f1b3d7223 */ /* 0x000fc4000000001e */
[----:B------:R-:W-:Y:S01]  /*19a0*/  LDS.128 R28, [R51.X4+UR5+0xe0] ;  /* 0x0000e005331c7984 */ /* 0x000fe20008004c00 */
[C---:B-1----:R-:W-:Y:S01]  /*19b0*/  FFMA R32, R8.reuse, R12, R25 ;  /* 0x0000000c08207223 */ /* 0x042fe20000000019 */
[----:B------:R-:W-:Y:S02]  /*19c0*/  FFMA R34, R8, R16, R43 ;  /* 0x0000001008227223 */ /* 0x000fe4000000002b */
[----:B------:R-:W1:Y:S01]  /*19d0*/  LDS.128 R24, [R51.X4+UR5+0x8e0] ;  /* 0x0008e00533187984 */ /* 0x000e620008004c00 */
[C---:B------:R-:W-:Y:S01]  /*19e0*/  FFMA R45, R9.reuse, R13, R32 ;  /* 0x0000000d092d7223 */ /* 0x040fe20000000020 */
[----:B------:R-:W-:Y:S01]  /*19f0*/  FFMA R47, R9, R17, R34 ;  /* 0x00000011092f7223 */ /* 0x000fe20000000022 */
[C---:B--2---:R-:W-:Y:S01]  /*1a00*/  FFMA R8, R20.reuse, R12, R33 ;  /* 0x0000000c14087223 */ /* 0x044fe20000000021 */
[----:B------:R-:W-:-:S03]  /*1a10*/  FFMA R20, R20, R16, R37 ;  /* 0x0000001014147223 */ /* 0x000fc60000000025 */
[C---:B------:R-:W-:Y:S01]  /*1a20*/  FFMA R9, R21.reuse, R13, R8 ;  /* 0x0000000d15097223 */ /* 0x040fe20000000008 */
[----:B------:R-:W-:Y:S01]  /*1a30*/  FFMA R21, R21, R17, R20 ;  /* 0x0000001115157223 */ /* 0x000fe20000000014 */
[C---:B-1----:R-:W-:Y:S01]  /*1a40*/  FFMA R8, R24.reuse, R12, R41 ;  /* 0x0000000c18087223 */ /* 0x042fe20000000029 */
[-C--:B------:R-:W-:Y:S01]  /*1a50*/  FFMA R24, R24, R16.reuse, R39 ;  /* 0x0000001018187223 */ /* 0x080fe20000000027 */
[C---:B------:R-:W-:Y:S01]  /*1a60*/  FFMA R16, R28.reuse, R16, R35 ;  /* 0x000000101c107223 */ /* 0x040fe20000000023 */
[----:B------:R-:W-:Y:S01]  /*1a70*/  LDS.128 R36, [R59+0x70] ;  /* 0x000070003b247984 */ /* 0x000fe20000000c00 */
[----:B------:R-:W-:Y:S01]  /*1a80*/  FFMA R12, R28, R12, R61 ;  /* 0x0000000c1c0c7223 */ /* 0x000fe2000000003d */
[C---:B------:R-:W-:Y:S01]  /*1a90*/  FFMA R61, R25.reuse, R13, R8 ;  /* 0x0000000d193d7223 */ /* 0x040fe20000000008 */
[-C--:B------:R-:W-:Y:S01]  /*1aa0*/  FFMA R25, R25, R17.reuse, R24 ;  /* 0x0000001119197223 */ /* 0x080fe20000000018 */
[----:B------:R-:W1:Y:S01]  /*1ab0*/  LDS.128 R32, [R51.X4+UR5+0x70] ;  /* 0x0000700533207984 */ /* 0x000e620008004c00 */
[C---:B------:R-:W-:Y:S01]  /*1ac0*/  FFMA R17, R29.reuse, R17, R16 ;  /* 0x000000111d117223 */ /* 0x040fe20000000010 */
[----:B------:R-:W-:Y:S01]  /*1ad0*/  FFMA R13, R29, R13, R12 ;  /* 0x0000000d1d0d7223 */ /* 0x000fe2000000000c */
[C---:B------:R-:W-:Y:S01]  /*1ae0*/  FFMA R12, R10.reuse, R14, R45 ;  /* 0x0000000e0a0c7223 */ /* 0x040fe2000000002d */
[----:B------:R-:W2:Y:S01]  /*1af0*/  LDS.128 R40, [R59+0xf0] ;  /* 0x0000f0003b287984 */ /* 0x000ea20000000c00 */
[-C--:B------:R-:W-:Y:S01]  /*1b00*/  FFMA R16, R10, R18.reuse, R47 ;  /* 0x000000120a107223 */ /* 0x080fe2000000002f */
[-C--:B------:R-:W-:Y:S01]  /*1b10*/  FFMA R8, R26, R18.reuse, R25 ;  /* 0x000000121a087223 */ /* 0x080fe20000000019 */
[----:B------:R-:W-:Y:S01]  /*1b20*/  FFMA R10, R22, R18, R21 ;  /* 0x00000012160a7223 */ /* 0x000fe20000000015 */
[----:B------:R-:W3:Y:S01]  /*1b30*/  LDS.128 R44, [R51.X4+UR5+0x870] ;  /* 0x00087005332c7984 */ /* 0x000ee20008004c00 */
[-C--:B------:R-:W-:Y:S01]  /*1b40*/  FFMA R26, R26, R14.reuse, R61 ;  /* 0x0000000e1a1a7223 */ /* 0x080fe2000000003d */
[----:B------:R-:W-:Y:S01]  /*1b50*/  FFMA R22, R22, R14, R9 ;  /* 0x0000000e16167223 */ /* 0x000fe20000000009 */
[-C--:B------:R-:W-:Y:S01]  /*1b60*/  FFMA R9, R11, R15.reuse, R12 ;  /* 0x0000000f0b097223 */ /* 0x080fe2000000000c */
[C---:B------:R-:W-:Y:S01]  /*1b70*/  FFMA R18, R30.reuse, R18, R17 ;  /* 0x000000121e127223 */ /* 0x040fe20000000011 */
[C---:B------:R-:W-:Y:S01]  /*1b80*/  FFMA R17, R27.reuse, R15, R26 ;  /* 0x0000000f1b117223 */ /* 0x040fe2000000001a */
[-C--:B------:R-:W-:Y:S01]  /*1b90*/  FFMA R27, R27, R19.reuse, R8 ;  /* 0x000000131b1b7223 */ /* 0x080fe20000000008 */
[----:B------:R-:W-:Y:S01]  /*1ba0*/  FFMA R14, R30, R14, R13 ;  /* 0x0000000e1e0e7223 */ /* 0x000fe2000000000d */
[----:B------:R-:W-:Y:S01]  /*1bb0*/  FFMA R11, R11, R19, R16 ;  /* 0x000000130b0b7223 */ /* 0x000fe20000000010 */
[C---:B------:R-:W-:Y:S01]  /*1bc0*/  FFMA R21, R23.reuse, R15, R22 ;  /* 0x0000000f17157223 */ /* 0x040fe20000000016 */
[-C--:B------:R-:W-:Y:S01]  /*1bd0*/  FFMA R23, R23, R19.reuse, R10 ;  /* 0x0000001317177223 */ /* 0x080fe2000000000a */
[C---:B------:R-:W-:Y:S01]  /*1be0*/  FFMA R19, R31.reuse, R19, R18 ;  /* 0x000000131f137223 */ /* 0x040fe20000000012 */
[----:B------:R-:W-:Y:S01]  /*1bf0*/  FFMA R31, R31, R15, R14 ;  /* 0x0000000f1f1f7223 */ /* 0x000fe2000000000e */
[----:B------:R-:W-:-:S02]  /*1c00*/  LEA R22, R50, 0x4000, 0xd ;  /* 0x0000400032167811 */ /* 0x000fc400078e68ff */
[----:B------:R-:W-:Y:S02]  /*1c10*/  LEA R25, R50, R55, 0xc ;  /* 0x0000003732197211 */ /* 0x000fe400078e60ff */
[----:B------:R-:W-:Y:S01]  /*1c20*/  IADD3 R29, R53, R22, RZ ;  /* 0x00000016351d7210 */ /* 0x000fe20007ffe0ff */
[----:B-1----:R-:W-:-:S04]  /*1c30*/  FFMA R8, R32, R36, R9 ;  /* 0x0000002420087223 */ /* 0x002fc80000000009 */
[----:B------:R-:W-:Y:S01]  /*1c40*/  FFMA R13, R33, R37, R8 ;  /* 0x00000025210d7223 */ /* 0x000fe20000000008 */
[----:B--2---:R-:W-:Y:S02]  /*1c50*/  FFMA R32, R32, R40, R11 ;  /* 0x0000002820207223 */ /* 0x004fe4000000000b */
[----:B------:R-:W1:Y:S01]  /*1c60*/  LDS.128 R8, [R51.X4+UR5+0x8f0] ;  /* 0x0008f00533087984 */ /* 0x000e620008004c00 */
[----:B------:R-:W-:Y:S01]  /*1c70*/  FFMA R16, R34, R38, R13 ;  /* 0x0000002622107223 */ /* 0x000fe2000000000d */
[C---:B---3--:R-:W-:Y:S01]  /*1c80*/  FFMA R20, R44.reuse, R40, R23 ;  /* 0x000000282c147223 */ /* 0x048fe20000000017 */
[----:B------:R-:W-:Y:S01]  /*1c90*/  IADD3 R23, R55, R22, RZ ;  /* 0x0000001637177210 */ /* 0x000fe20007ffe0ff */
[----:B------:R-:W2:Y:S01]  /*1ca0*/  LDS.128 R12, [R51.X4+UR5+0xf0] ;  /* 0x0000f005330c7984 */ /* 0x000ea20008004c00 */
[----:B------:R-:W-:Y:S01]  /*1cb0*/  FFMA R33, R33, R41, R32 ;  /* 0x0000002921217223 */ /* 0x000fe20000000020 */
[----:B------:R-:W-:Y:S01]  /*1cc0*/  FFMA R44, R44, R36, R21 ;  /* 0x000000242c2c7223 */ /* 0x000fe20000000015 */
[----:B------:R-:W-:Y:S01]  /*1cd0*/  USHF.L.U32 UR5, UR4, 0xc, URZ ;  /* 0x0000000c04057899 */ /* 0x000fe2000800063f */
[----:B------:R-:W-:Y:S06]  /*1ce0*/  BAR.SYNC 0x0 ;  /* 0x0000000000007b1d */ /* 0x000fec0000000000 */
[----:B------:R-:W-:Y:S01]  /*1cf0*/  @!PT LDS RZ, [RZ] ;  /* 0x00000000fffff984 */ /* 0x000fe20000000800 */
[----:B------:R-:W-:Y:S01]  /*1d00*/  @!PT LDS RZ, [RZ] ;  /* 0x00000000fffff984 */ /* 0x000fe20000000800 */
[----:B------:R-:W-:Y:S01]  /*1d10*/  @!PT LDS RZ, [RZ] ;  /* 0x00000000fffff984 */ /* 0x000fe20000000800 */
[----:B------:R3:W-:Y:S01]  /*1d20*/  LDGSTS.E.BYPASS.128 [R25], [R48.64], !P1 ;  /* 0x0000000030197fae */ /* 0x0007e2000c901c48 */
[----:B------:R-:W-:Y:S01]  /*1d30*/  FFMA R18, R34, R42, R33 ;  /* 0x0000002a22127223 */ /* 0x000fe20000000021 */
[----:B------:R-:W-:Y:S01]  /*1d40*/  FFMA R34, R35, R39, R16 ;  /* 0x0000002723227223 */ /* 0x000fe20000000010 */
[C---:B------:R-:W-:Y:S01]  /*1d50*/  FFMA R21, R45.reuse, R37, R44 ;  /* 0x000000252d157223 */ /* 0x040fe2000000002c */
[----:B------:R-:W0:Y:S01]  /*1d60*/  LDGDEPBAR ;  /* 0x00000000000079af */ /* 0x000e220000000000 */
[----:B------:R-:W-:Y:S01]  /*1d70*/  FFMA R45, R45, R41, R20 ;  /* 0x000000292d2d7223 */ /* 0x000fe20000000014 */
[----:B------:R-:W-:Y:S01]  /*1d80*/  FFMA R35, R35, R43, R18 ;  /* 0x0000002b23237223 */ /* 0x000fe20000000012 */
[C---:B------:R-:W-:Y:S01]  /*1d90*/  FFMA R20, R46.reuse, R38, R21 ;  /* 0x000000262e147223 */ /* 0x040fe20000000015 */
[----:B------:R4:W-:Y:S01]  /*1da0*/  LDGSTS.E.BYPASS.128 [R23], [R6.64], !P1 ;  /* 0x0000000006177fae */ /* 0x0009e2000c901c48 */
[----:B------:R-:W-:-:S02]  /*1db0*/  FFMA R18, R46, R42, R45 ;  /* 0x0000002a2e127223 */ /* 0x000fc4000000002d */
[C---:B------:R-:W-:Y:S01]  /*1dc0*/  FFMA R46, R47.reuse, R39, R20 ;  /* 0x000000272f2e7223 */ /* 0x040fe20000000014 */
[----:B------:R1:W-:Y:S01]  /*1dd0*/  LDGSTS.E.BYPASS.128 [R29], [R4.64], !P1 ;  /* 0x00000000041d7fae */ /* 0x0003e2000c901c48 */
[----:B---3--:R-:W-:Y:S01]  /*1de0*/  IADD3 R48, P3, R48, 0x80, RZ ;  /* 0x0000008030307810 */ /* 0x008fe20007f7e0ff */
[----:B------:R-:W-:Y:S02]  /*1df0*/  FFMA R47, R47, R43, R18 ;  /* 0x0000002b2f2f7223 */ /* 0x000fe40000000012 */
[----:B------:R-:W0:Y:S01]  /*1e00*/  LDGDEPBAR ;  /* 0x00000000000079af */ /* 0x000e220000000000 */
[----:B------:R-:W-:Y:S02]  /*1e10*/  IADD3.X R49, RZ, R49, RZ, P3, !PT ;  /* 0x00000031ff317210 */ /* 0x000fe40001ffe4ff */
[----:B----4-:R-:W-:Y:S02]  /*1e20*/  IADD3 R6, P2, R6, 0x80, RZ ;  /* 0x0000008006067810 */ /* 0x010fe40007f5e0ff */
[----:B-1----:R-:W-:Y:S01]  /*1e30*/  IADD3 R4, P1, R4, 0x80, RZ ;  /* 0x0000008004047810 */ /* 0x002fe20007f3e0ff */
[C---:B------:R-:W-:Y:S01]  /*1e40*/  FFMA R16, R8.reuse, R40, R27 ;  /* 0x0000002808107223 */ /* 0x040fe2000000001b */
[----:B------:R-:W-:-:S02]  /*1e50*/  FFMA R8, R8, R36, R17 ;  /* 0x0000002408087223 */ /* 0x000fc40000000011 */
[----:B------:R-:W-:Y:S01]  /*1e60*/  IADD3.X R5, RZ, R5, RZ, P1, !PT ;  /* 0x00000005ff057210 */ /* 0x000fe20000ffe4ff */
[C---:B--2---:R-:W-:Y:S01]  /*1e70*/  FFMA R40, R12.reuse, R40, R19 ;  /* 0x000000280c287223 */ /* 0x044fe20000000013 */
[----:B------:R-:W-:Y:S01]  /*1e80*/  FFMA R12, R12, R36, R31 ;  /* 0x000000240c0c7223 */ /* 0x000fe2000000001f */
[C---:B------:R-:W-:Y:S01]  /*1e90*/  FFMA R17, R9.reuse, R41, R16 ;  /* 0x0000002909117223 */ /* 0x040fe20000000010 */
[----:B------:R-:W-:Y:S01]  /*1ea0*/  FFMA R9, R9, R37, R8 ;  /* 0x0000002509097223 */ /* 0x000fe20000000008 */
[C---:B------:R-:W-:Y:S01]  /*1eb0*/  FFMA R41, R13.reuse, R41, R40 ;  /* 0x000000290d297223 */ /* 0x040fe20000000028 */
[----:B------:R-:W-:Y:S01]  /*1ec0*/  FFMA R13, R13, R37, R12 ;  /* 0x000000250d0d7223 */ /* 0x000fe2000000000c */
[C---:B------:R-:W-:Y:S01]  /*1ed0*/  FFMA R8, R10.reuse, R42, R17 ;  /* 0x0000002a0a087223 */ /* 0x040fe20000000011 */
[----:B------:R-:W-:Y:S01]  /*1ee0*/  FFMA R10, R10, R38, R9 ;  /* 0x000000260a0a7223 */ /* 0x000fe20000000009 */
[C---:B------:R-:W-:Y:S01]  /*1ef0*/  FFMA R42, R14.reuse, R42, R41 ;  /* 0x0000002a0e2a7223 */ /* 0x040fe20000000029 */
[----:B------:R-:W-:Y:S01]  /*1f00*/  FFMA R14, R14, R38, R13 ;  /* 0x000000260e0e7223 */ /* 0x000fe2000000000d */
[----:B------:R-:W-:-:S04]  /*1f10*/  DEPBAR.LE SB0, 0x6 ;  /* 0x000081800000791a */ /* 0x000fc80000000000 */
[-C--:B------:R-:W-:Y:S01]  /*1f20*/  FFMA R25, R11, R43.reuse, R8 ;  /* 0x0000002b0b197223 */ /* 0x080fe20000000008 */
[----:B------:R-:W-:Y:S01]  /*1f30*/  FFMA R43, R15, R43, R42 ;  /* 0x0000002b0f2b7223 */ /* 0x000fe2000000002a */
[-C--:B------:R-:W-:Y:S01]  /*1f40*/  FFMA R24, R11, R39.reuse, R10 ;  /* 0x000000270b187223 */ /* 0x080fe2000000000a */
[----:B------:R-:W-:Y:S01]  /*1f50*/  FFMA R42, R15, R39, R14 ;  /* 0x000000270f2a7223 */ /* 0x000fe2000000000e */
[----:B------:R-:W-:Y:S01]  /*1f60*/  IADD3.X R7, RZ, R7, RZ, P2, !PT ;  /* 0x00000007ff077210 */ /* 0x000fe200017fe4ff */
[----:B------:R-:W-:Y:S06]  /*1f70*/  BAR.SYNC 0x0 ;  /* 0x0000000000007b1d */ /* 0x000fec0000000000 */
[----:B------:R-:W-:Y:S01]  /*1f80*/  @P0 CALL.REL.NOINC `(.L_x_0) ;  /* 0x0000001000000944 */ /* 0x000fe20003c00000 */
[----:B------:R-:W-:Y:S05]  /*1f90*/  BRA `(.L_x_1) ;  /* 0xffffead000007947 */ /* 0x000fea000383ffff */
.L_x_0:
[----:B------:R-:W-:Y:S01]  /*1fa0*/  LOP3.LUT R5, R54, 0xe, RZ, 0xc0, !PT ;  /* 0x0000000e36057812 */ /* 0x000fe200078ec0ff */
[----:B------:R-:W-:-:S04]  /*1fb0*/  DEPBAR.LE SB0, 0x0 ;  /* 0x000080000000791a */ /* 0x000fc80000000000 */
[----:B------:R-:W-:Y:S01]  /*1fc0*/  IMAD R6, R5, 0x22, R56 ;  /* 0x0000002205067824 */ /* 0x000fe200078e0238 */
[----:B------:R-:W-:Y:S02]  /*1fd0*/  LEA.HI R5, R56, R5, RZ, 0x1c ;  /* 0x0000000538057211 */ /* 0x000fe400078fe0ff */
[----:B------:R-:W-:Y:S02]  /*1fe0*/  LOP3.LUT R4, R57, 0x3c, RZ, 0xc0, !PT ;  /* 0x0000003c39047812 */ /* 0x000fe400078ec0ff */
[----:B------:R-:W-:Y:S01]  /*1ff0*/  SHF.L.U32 R6, R6, 0x1, RZ ;  /* 0x0000000106067819 */ /* 0x000fe200000006ff */
[----:B------:R-:W-:Y:S06]  /*2000*/  BAR.SYNC 0x0 ;  /* 0x0000000000007b1d */ /* 0x000fec0000000000 */
[----:B------:R-:W-:Y:S01]  /*2010*/  IMAD R7, R5, 0x44, R4 ;  /* 0x0000004405077824 */ /* 0x000fe200078e0204 */
[----:B------:R-:W-:Y:S01]  /*2020*/  STS.64 [R6.X4], R34 ;  /* 0x0000002206007388 */ /* 0x000fe20000004a00 */
[----:B------:R-:W-:-:S02]  /*2030*/  LOP3.LUT R57, R0, 0x3c, R57, 0xf8, !PT ;  /* 0x0000003c00397812 */ /* 0x000fc400078ef839 */
[----:B------:R-:W-:Y:S01]  /*2040*/  LOP3.LUT R0, R3, 0x10, RZ, 0xfc, !PT ;  /* 0x0000001003007812 */ /* 0x000fe200078efcff */
[----:B------:R-:W-:Y:S04]  /*2050*/  STS.64 [R6.X4+0x110], R42 ;  /* 0x0001102a06007388 */ /* 0x000fe80000004a00 */
[----:B------:R-:W-:Y:S06]  /*2060*/  BAR.SYNC 0x0 ;  /* 0x0000000000007b1d */ /* 0x000fec0000000000 */
[----:B------:R-:W1:Y:S04]  /*2070*/  LDS.128 R8, [R7.X4] ;  /* 0x0000000007087984 */ /* 0x000e680000004c00 */
[----:B------:R-:W-:Y:S06]  /*2080*/  BAR.SYNC 0x0 ;  /* 0x0000000000007b1d */ /* 0x000fec0000000000 */
[----:B------:R-:W-:Y:S01]  /*2090*/  ISETP.GE.AND P0, PT, R57, 0x200, PT ;  /* 0x000002003900780c */ /* 0x000fe20003f06270 */
[----:B------:R-:W-:Y:S01]  /*20a0*/  STS.64 [R6.X4], R46 ;  /* 0x0000002e06007388 */ /* 0x000fe20000004a00 */
[----:B------:R-:W-:-:S02]  /*20b0*/  LEA R5, R3, R57, 0x9 ;  /* 0x0000003903057211 */ /* 0x000fc400078e48ff */
[----:B------:R-:W-:Y:S01]  /*20c0*/  ISETP.LT.AND P1, PT, R3, c[0x0][0x178], !P0 ;  /* 0x00005e0003007a0c */ /* 0x000fe20004721270 */
[----:B------:R-:W-:Y:S04]  /*20d0*/  STS.64 [R6.X4+0x110], R24 ;  /* 0x0001101806007388 */ /* 0x000fe80000004a00 */
[----:B------:R-:W-:Y:S06]  /*20e0*/  BAR.SYNC 0x0 ;  /* 0x0000000000007b1d */ /* 0x000fec0000000000 */
[----:B------:R-:W-:Y:S01]  /*20f0*/  ISETP.LT.AND P0, PT, R0, c[0x0][0x178], !P0 ;  /* 0x00005e0000007a0c */ /* 0x000fe20004701270 */
[----:B------:R-:W-:-:S05]  /*2100*/  IMAD.WIDE R4, R5, R2, c[0x0][0x170] ;  /* 0x00005c0005047625 */ /* 0x000fca00078e0202 */
[----:B-1----:R1:W-:Y:S07]  /*2110*/  @P1 STG.E.128 [R4.64], R8 ;  /* 0x0000000804001986 */ /* 0x0023ee000c101d08 */
[----:B------:R-:W-:Y:S05]  /*2120*/  @!P0 EXIT ;  /* 0x000000000000894d */ /* 0x000fea0003800000 */
[----:B-1----:R-:W1:Y:S01]  /*2130*/  LDS.128 R4, [R7.X4] ;  /* 0x0000000007047984 */ /* 0x002e620000004c00 */
[----:B------:R-:W-:-:S05]  /*2140*/  LEA R3, R0, R57, 0x9 ;  /* 0x0000003900037211 */ /* 0x000fca00078e48ff */
[----:B------:R-:W-:-:S05]  /*2150*/  IMAD.WIDE R2, R3, R2, c[0x0][0x170] ;  /* 0x00005c0003027625 */ /* 0x000fca00078e0202 */
[----:B-1----:R-:W-:Y:S01]  /*2160*/  STG.E.128 [R2.64], R4 ;  /* 0x0000000402007986 */ /* 0x002fe2000c101d08 */
[----:B------:R-:W-:Y:S05]  /*2170*/  EXIT ;  /* 0x000000000000794d */ /* 0x000fea0003800000 */
.L_x_2:
[----:B------:R-:W-:-:S00]  /*2180*/  BRA `(.L_x_2) ;  /* 0xfffffff000007947 */ /* 0x000fc0000383ffff */
[----:B------:R-:W-:-:S00]  /*2190*/  NOP ;  /* 0x0000000000007918 */ /* 0x000fc00000000000 */
        /* <DEDUP_REMOVED lines=14> */
.L_x_3:


//--------------------- .nv.shared.triton_mm      --------------------------
	.section	.nv.shared.triton_mm,"aw",@nobits
	.align	16
